//
// Generated by NVIDIA NVVM Compiler
//
// Compiler Build ID: CL-36424714
// Cuda compilation tools, release 13.0, V13.0.88
// Based on NVVM 20.0.0
//

.version 9.0
.target sm_100
.address_size 64

	// .globl	cuda_vecadd_float

.visible .entry cuda_vecadd_float(
	.param .u64 .ptr .align 1 cuda_vecadd_float_param_0,
	.param .u64 .ptr .align 1 cuda_vecadd_float_param_1,
	.param .u64 .ptr .align 1 cuda_vecadd_float_param_2,
	.param .u32 cuda_vecadd_float_param_3
)
{
	.reg .pred 	%p<2>;
	.reg .b32 	%r<6>;
	.reg .b32 	%f<4>;
	.reg .b64 	%rd<11>;

	ld.param.u64 	%rd1, [cuda_vecadd_float_param_0];
	ld.param.u64 	%rd2, [cuda_vecadd_float_param_1];
	ld.param.u64 	%rd3, [cuda_vecadd_float_param_2];
	ld.param.u32 	%r2, [cuda_vecadd_float_param_3];
	mov.u32 	%r3, %ntid.x;
	mov.u32 	%r4, %ctaid.x;
	mov.u32 	%r5, %tid.x;
	mad.lo.s32 	%r1, %r3, %r4, %r5;
	setp.ge.s32 	%p1, %r1, %r2;
	@%p1 bra 	$L__BB0_2;
	cvta.to.global.u64 	%rd4, %rd1;
	cvta.to.global.u64 	%rd5, %rd2;
	cvta.to.global.u64 	%rd6, %rd3;
	mul.wide.s32 	%rd7, %r1, 4;
	add.s64 	%rd8, %rd4, %rd7;
	ld.global.f32 	%f1, [%rd8];
	add.s64 	%rd9, %rd5, %rd7;
	ld.global.f32 	%f2, [%rd9];
	add.f32 	%f3, %f1, %f2;
	add.s64 	%rd10, %rd6, %rd7;
	st.global.f32 	[%rd10], %f3;
$L__BB0_2:
	ret;

}


// ===== COMPILED SASS (sm_100) =====

	.target	sm_100

	.elftype	@"ET_EXEC"


//--------------------- .note.nv.tkinfo           --------------------------
	.section	.note.nv.tkinfo,"",@"SHT_NOTE"
	.sectionflags	@"SHF_NOTE_NV_TKINFO"
	.tkinfo
        /*0018*/ 	.word	0x00000002
        /*0030*/ 	.string	""
        /*0030*/ 	.string	"ptxas"
        /*0030*/ 	.string	"Cuda compilation tools, release 13.0, V13.0.88"
        /*0030*/ 	.string	"Build cuda_13.0.r13.0/compiler.36424714_0"
        /*0030*/ 	.string	"-arch sm_100 -m 64 "



//--------------------- .note.nv.cuinfo           --------------------------
	.section	.note.nv.cuinfo,"",@"SHT_NOTE"
	.sectionflags	@"SHF_NOTE_NV_CUINFO"
        /*0018*/ 	.short	0x0002
        /*001a*/ 	.short	0x0064
        /*001c*/ 	.short	0x0082
	.zero		2


//--------------------- .nv.info                  --------------------------
	.section	.nv.info,"",@"SHT_CUDA_INFO"
	.align	4


	//----- nvinfo : EIATTR_REGCOUNT
	.align		4
        /*0000*/ 	.byte	0x04, 0x2f
        /*0002*/ 	.short	(.L_1 - .L_0)
	.align		4
.L_0:
        /*0004*/ 	.word	index@(cuda_vecadd_float)
        /*0008*/ 	.word	0x0000000c


	//----- nvinfo : EIATTR_FRAME_SIZE
	.align		4
.L_1:
        /*000c*/ 	.byte	0x04, 0x11
        /*000e*/ 	.short	(.L_3 - .L_2)
	.align		4
.L_2:
        /*0010*/ 	.word	index@(cuda_vecadd_float)
        /*0014*/ 	.word	0x00000000


	//----- nvinfo : EIATTR_MIN_STACK_SIZE
	.align		4
.L_3:
        /*0018*/ 	.byte	0x04, 0x12
        /*001a*/ 	.short	(.L_5 - .L_4)
	.align		4
.L_4:
        /*001c*/ 	.word	index@(cuda_vecadd_float)
        /*0020*/ 	.word	0x00000000
.L_5:


//--------------------- .nv.compat                --------------------------
	.section	.nv.compat,"",@"SHT_CUDA_COMPAT_INFO"
	.align	4
        /*0000*/ 	.byte	0x02, 0x09, 0x00, 0x00, 0x02, 0x02, 0x01, 0x00, 0x02, 0x05, 0x05, 0x00, 0x03, 0x07, 0x01, 0x01
        /*0010*/ 	.byte	0x02, 0x03, 0x00, 0x00, 0x02, 0x06, 0x01, 0x00, 0x04, 0x0b, 0x08, 0x00, 0x09, 0x00, 0x00, 0x00
        /*0020*/ 	.byte	0x00, 0x00, 0x00, 0x00


//--------------------- .nv.info.cuda_vecadd_float --------------------------
	.section	.nv.info.cuda_vecadd_float,"",@"SHT_CUDA_INFO"
	.sectionflags	@""
	.align	4


	//----- nvinfo : EIATTR_CUDA_API_VERSION
	.align		4
        /*0000*/ 	.byte	0x04, 0x37
        /*0002*/ 	.short	(.L_7 - .L_6)
.L_6:
        /*0004*/ 	.word	0x00000082


	//----- nvinfo : EIATTR_KPARAM_INFO
	.align		4
.L_7:
        /*0008*/ 	.byte	0x04, 0x17
        /*000a*/ 	.short	(.L_9 - .L_8)
.L_8:
        /*000c*/ 	.word	0x00000000
        /*0010*/ 	.short	0x0003
        /*0012*/ 	.short	0x0018
        /*0014*/ 	.byte	0x00, 0xf0, 0x11, 0x00


	//----- nvinfo : EIATTR_KPARAM_INFO
	.align		4
.L_9:
        /*0018*/ 	.byte	0x04, 0x17
        /*001a*/ 	.short	(.L_11 - .L_10)
.L_10:
        /*001c*/ 	.word	0x00000000
        /*0020*/ 	.short	0x0002
        /*0022*/ 	.short	0x0010
        /*0024*/ 	.byte	0x00, 0xf5, 0x21, 0x00


	//----- nvinfo : EIATTR_KPARAM_INFO
	.align		4
.L_11:
        /*0028*/ 	.byte	0x04, 0x17
        /*002a*/ 	.short	(.L_13 - .L_12)
.L_12:
        /*002c*/ 	.word	0x00000000
        /*0030*/ 	.short	0x0001
        /*0032*/ 	.short	0x0008
        /*0034*/ 	.byte	0x00, 0xf5, 0x21, 0x00


	//----- nvinfo : EIATTR_KPARAM_INFO
	.align		4
.L_13:
        /*0038*/ 	.byte	0x04, 0x17
        /*003a*/ 	.short	(.L_15 - .L_14)
.L_14:
        /*003c*/ 	.word	0x00000000
        /*0040*/ 	.short	0x0000
        /*0042*/ 	.short	0x0000
        /*0044*/ 	.byte	0x00, 0xf5, 0x21, 0x00


	//----- nvinfo : EIATTR_SPARSE_MMA_MASK
	.align		4
.L_15:
        /*0048*/ 	.byte	0x03, 0x50
        /*004a*/ 	.short	0x0000


	//----- nvinfo : EIATTR_MAXREG_COUNT
	.align		4
        /*004c*/ 	.byte	0x03, 0x1b
        /*004e*/ 	.short	0x00ff


	//----- nvinfo : EIATTR_MERCURY_ISA_VERSION
	.align		4
        /*0050*/ 	.byte	0x03, 0x5f
        /*0052*/ 	.short	0x0101


	//----- nvinfo : EIATTR_VRC_CTA_INIT_COUNT
	.align		4
        /*0054*/ 	.byte	0x02, 0x4a
	.zero		1
	.zero		1


	//----- nvinfo : EIATTR_EXIT_INSTR_OFFSETS
	.align		4
        /*0058*/ 	.byte	0x04, 0x1c
        /*005a*/ 	.short	(.L_17 - .L_16)


	//   ....[0]....
.L_16:
        /*005c*/ 	.word	0x00000070


	//   ....[1]....
        /*0060*/ 	.word	0x00000130


	//----- nvinfo : EIATTR_CBANK_PARAM_SIZE
	.align		4
.L_17:
        /*0064*/ 	.byte	0x03, 0x19
        /*0066*/ 	.short	0x001c


	//----- nvinfo : EIATTR_PARAM_CBANK
	.align		4
        /*0068*/ 	.byte	0x04, 0x0a
        /*006a*/ 	.short	(.L_19 - .L_18)
	.align		4
.L_18:
        /*006c*/ 	.word	index@(.nv.constant0.cuda_vecadd_float)
        /*0070*/ 	.short	0x0380
        /*0072*/ 	.short	0x001c


	//----- nvinfo : EIATTR_SW_WAR
	.align		4
.L_19:
        /*0074*/ 	.byte	0x04, 0x36
        /*0076*/ 	.short	(.L_21 - .L_20)
.L_20:
        /*0078*/ 	.word	0x00000008
.L_21:


//--------------------- .nv.callgraph             --------------------------
	.section	.nv.callgraph,"",@"SHT_CUDA_CALLGRAPH"
	.align	4
	.sectionentsize	8
	.align		4
        /*0000*/ 	.word	0x00000000
	.align		4
        /*0004*/ 	.word	0xffffffff
	.align		4
        /*0008*/ 	.word	0x00000000
	.align		4
        /*000c*/ 	.word	0xfffffffe
	.align		4
        /*0010*/ 	.word	0x00000000
	.align		4
        /*0014*/ 	.word	0xfffffffd
	.align		4
        /*0018*/ 	.word	0x00000000
	.align		4
        /*001c*/ 	.word	0xfffffffc


//--------------------- .text.cuda_vecadd_float   --------------------------
	.section	.text.cuda_vecadd_float,"ax",@progbits
	.align	128
        .global         cuda_vecadd_float
        .type           cuda_vecadd_float,@function
        .size           cuda_vecadd_float,(.L_x_1 - cuda_vecadd_float)
        .other          cuda_vecadd_float,@"STO_CUDA_ENTRY STV_DEFAULT"
cuda_vecadd_float:
.text.cuda_vecadd_float:
[----:B------:R-:W-:Y:S01]  /*0000*/  LDC R1, c[0x0][0x37c] ;  /* 0x0000df00ff017b82 */ /* 0x000fe20000000800 */
[----:B------:R-:W0:Y:S01]  /*0010*/  S2R R9, SR_CTAID.X ;  /* 0x0000000000097919 */ /* 0x000e220000002500 */
[----:B------:R-:W0:Y:S01]  /*0020*/  LDCU UR4, c[0x0][0x360] ;  /* 0x00006c00ff0477ac */ /* 0x000e220008000800 */
[----:B------:R-:W0:Y:S01]  /*0030*/  S2R R0, SR_TID.X ;  /* 0x0000000000007919 */ /* 0x000e220000002100 */
[----:B------:R-:W1:Y:S01]  /*0040*/  LDCU UR5, c[0x0][0x398] ;  /* 0x00007300ff0577ac */ /* 0x000e620008000800 */
[----:B0-----:R-:W-:-:S05]  /*0050*/  IMAD R9, R9, UR4, R0 ;  /* 0x0000000409097c24 */ /* 0x001fca000f8e0200 */
[----:B-1----:R-:W-:-:S13]  /*0060*/  ISETP.GE.AND P0, PT, R9, UR5, PT ;  /* 0x0000000509007c0c */ /* 0x002fda000bf06270 */
[----:B------:R-:W-:Y:S05]  /*0070*/  @P0 EXIT ;  /* 0x000000000000094d */ /* 0x000fea0003800000 */
[----:B------:R-:W0:Y:S01]  /*0080*/  LDC.64 R2, c[0x0][0x380] ;  /* 0x0000e000ff027b82 */ /* 0x000e220000000a00 */
[----:B------:R-:W1:Y:S07]  /*0090*/  LDCU.64 UR4, c[0x0][0x358] ;  /* 0x00006b00ff0477ac */ /* 0x000e6e0008000a00 */
[----:B------:R-:W2:Y:S08]  /*00a0*/  LDC.64 R4, c[0x0][0x388] ;  /* 0x0000e200ff047b82 */ /* 0x000eb00000000a00 */
[----:B------:R-:W3:Y:S01]  /*00b0*/  LDC.64 R6, c[0x0][0x390] ;  /* 0x0000e400ff067b82 */ /* 0x000ee20000000a00 */
[----:B0-----:R-:W-:-:S06]  /*00c0*/  IMAD.WIDE R2, R9, 0x4, R2 ;  /* 0x0000000409027825 */ /* 0x001fcc00078e0202 */
[----:B-1----:R-:W4:Y:S01]  /*00d0*/  LDG.E R2, desc[UR4][R2.64] ;  /* 0x0000000402027981 */ /* 0x002f22000c1e1900 */
[----:B--2---:R-:W-:-:S06]  /*00e0*/  IMAD.WIDE R4, R9, 0x4, R4 ;  /* 0x0000000409047825 */ /* 0x004fcc00078e0204 */
[----:B------:R-:W4:Y:S01]  /*00f0*/  LDG.E R5, desc[UR4][R4.64] ;  /* 0x0000000404057981 */ /* 0x000f22000c1e1900 */
[----:B---3--:R-:W-:-:S04]  /*0100*/  IMAD.WIDE R6, R9, 0x4, R6 ;  /* 0x0000000409067825 */ /* 0x008fc800078e0206 */
[----:B----4-:R-:W-:-:S05]  /*0110*/  FADD R9, R2, R5 ;  /* 0x0000000502097221 */ /* 0x010fca0000000000 */
[----:B------:R-:W-:Y:S01]  /*0120*/  STG.E desc[UR4][R6.64], R9 ;  /* 0x0000000906007986 */ /* 0x000fe2000c101904 */
[----:B------:R-:W-:Y:S05]  /*0130*/  EXIT ;  /* 0x000000000000794d */ /* 0x000fea0003800000 */
.L_x_0:
[----:B------:R-:W-:-:S00]  /*0140*/  BRA `(.L_x_0) ;  /* 0xfffffffc00fc7947 */ /* 0x000fc0000383ffff */
[----:B------:R-:W-:-:S00]  /*0150*/  NOP ;  /* 0x0000000000007918 */ /* 0x000fc00000000000 */
        /* <DEDUP_REMOVED lines=10> */
.L_x_1:


//--------------------- .nv.shared.reserved.0     --------------------------
	.section	.nv.shared.reserved.0,"aw",@nobits
	.weak		__nv_reservedSMEM_offset_0_alias
	.size		__nv_reservedSMEM_offset_0_alias, 0, 64
	.other		__nv_reservedSMEM_offset_0_alias,@"STO_CUDA_RESERVED_SHARED STV_DEFAULT"
__nv_reservedSMEM_offset_0_alias:
	.zero		0
	.zero		64


//--------------------- .nv.constant0.cuda_vecadd_float --------------------------
	.section	.nv.constant0.cuda_vecadd_float,"a",@progbits
	.sectionflags	@""
	.align	4
.nv.constant0.cuda_vecadd_float:
	.zero		924


//--------------------- SYMBOLS --------------------------

	.type		.nv.reservedSmem.offset0,@object
	.size		.nv.reservedSmem.offset0,0x4
